	.headerflags	@"EF_CUDA_TEXMODE_UNIFIED EF_CUDA_64BIT_ADDRESS EF_CUDA_ACCELERATORS EF_CUDA_SM90 EF_CUDA_VIRTUAL_SM(EF_CUDA_SM90)"
	.elftype	@"ET_EXEC"


//--------------------- .nv.info                  --------------------------
	.section	.nv.info,"",@"SHT_CUDA_INFO"
	.align	4


	//----- nvinfo : EIATTR_REGCOUNT
	.align		4
        /*0000*/ 	.byte	0x04, 0x2f
        /*0002*/ 	.short	(.L_1 - .L_0)
	.align		4
.L_0:
        /*0004*/ 	.word	index@(triton_per_fused_abs_mean_sub_23)
        /*0008*/ 	.word	0x00000015


	//----- nvinfo : EIATTR_MIN_STACK_SIZE
	.align		4
.L_1:
        /*000c*/ 	.byte	0x04, 0x12
        /*000e*/ 	.short	(.L_3 - .L_2)
	.align		4
.L_2:
        /*0010*/ 	.word	index@(triton_per_fused_abs_mean_sub_23)
        /*0014*/ 	.word	0x00000000


	//----- nvinfo : EIATTR_FRAME_SIZE
	.align		4
.L_3:
        /*0018*/ 	.byte	0x04, 0x11
        /*001a*/ 	.short	(.L_5 - .L_4)
	.align		4
.L_4:
        /*001c*/ 	.word	index@(triton_per_fused_abs_mean_sub_23)
        /*0020*/ 	.word	0x00000000


	//----- nvinfo : EIATTR_MIN_STACK_SIZE
	.align		4
.L_5:
        /*0024*/ 	.byte	0x04, 0x12
        /*0026*/ 	.short	(.L_7 - .L_6)
	.align		4
.L_6:
        /*0028*/ 	.word	index@(triton_per_fused_abs_mean_sub_23)
        /*002c*/ 	.word	0x00000000
.L_7:


//--------------------- .nv.info.triton_per_fused_abs_mean_sub_23 --------------------------
	.section	.nv.info.triton_per_fused_abs_mean_sub_23,"",@"SHT_CUDA_INFO"
	.sectionflags	@""
	.align	4


	//----- nvinfo : EIATTR_CUDA_API_VERSION
	.align		4
        /*0000*/ 	.byte	0x04, 0x37
        /*0002*/ 	.short	(.L_9 - .L_8)
.L_8:
        /*0004*/ 	.word	0x0000007c


	//----- nvinfo : EIATTR_KPARAM_INFO
	.align		4
.L_9:
        /*0008*/ 	.byte	0x04, 0x17
        /*000a*/ 	.short	(.L_11 - .L_10)
.L_10:
        /*000c*/ 	.word	0x00000000
        /*0010*/ 	.short	0x0003
        /*0012*/ 	.short	0x0014
        /*0014*/ 	.byte	0x00, 0xf0, 0x11, 0x00


	//----- nvinfo : EIATTR_KPARAM_INFO
	.align		4
.L_11:
        /*0018*/ 	.byte	0x04, 0x17
        /*001a*/ 	.short	(.L_13 - .L_12)
.L_12:
        /*001c*/ 	.word	0x00000000
        /*0020*/ 	.short	0x0002
        /*0022*/ 	.short	0x0010
        /*0024*/ 	.byte	0x00, 0xf0, 0x11, 0x00


	//----- nvinfo : EIATTR_KPARAM_INFO
	.align		4
.L_13:
        /*0028*/ 	.byte	0x04, 0x17
        /*002a*/ 	.short	(.L_15 - .L_14)
.L_14:
        /*002c*/ 	.word	0x00000000
        /*0030*/ 	.short	0x0001
        /*0032*/ 	.short	0x0008
        /*0034*/ 	.byte	0x00, 0xf4, 0x21, 0x00


	//----- nvinfo : EIATTR_KPARAM_INFO
	.align		4
.L_15:
        /*0038*/ 	.byte	0x04, 0x17
        /*003a*/ 	.short	(.L_17 - .L_16)
.L_16:
        /*003c*/ 	.word	0x00000000
        /*0040*/ 	.short	0x0000
        /*0042*/ 	.short	0x0000
        /*0044*/ 	.byte	0x00, 0xf4, 0x21, 0x00


	//----- nvinfo : EIATTR_SPARSE_MMA_MASK
	.align		4
.L_17:
        /*0048*/ 	.byte	0x03, 0x50
        /*004a*/ 	.short	0x0000


	//----- nvinfo : EIATTR_MAXREG_COUNT
	.align		4
        /*004c*/ 	.byte	0x03, 0x1b
        /*004e*/ 	.short	0x00ff


	//----- nvinfo : EIATTR_COOP_GROUP_MASK_REGIDS
	.align		4
        /*0050*/ 	.byte	0x04, 0x29
        /*0052*/ 	.short	(.L_19 - .L_18)


	//   ....[0]....
.L_18:
        /*0054*/ 	.word	0xffffffff


	//   ....[1]....
        /*0058*/ 	.word	0xffffffff


	//   ....[2]....
        /*005c*/ 	.word	0xffffffff


	//   ....[3]....
        /*0060*/ 	.word	0xffffffff


	//   ....[4]....
        /*0064*/ 	.word	0xffffffff


	//   ....[5]....
        /*0068*/ 	.word	0xffffffff


	//   ....[6]....
        /*006c*/ 	.word	0xffffffff


	//   ....[7]....
        /*0070*/ 	.word	0xffffffff


	//   ....[8]....
        /*0074*/ 	.word	0xffffffff


	//   ....[9]....
        /*0078*/ 	.word	0xffffffff


	//   ....[10]....
        /*007c*/ 	.word	0xffffffff


	//----- nvinfo : EIATTR_COOP_GROUP_INSTR_OFFSETS
	.align		4
.L_19:
        /*0080*/ 	.byte	0x04, 0x28
        /*0082*/ 	.short	(.L_21 - .L_20)


	//   ....[0]....
.L_20:
        /*0084*/ 	.word	0x00000280


	//   ....[1]....
        /*0088*/ 	.word	0x00000290


	//   ....[2]....
        /*008c*/ 	.word	0x000002a0


	//   ....[3]....
        /*0090*/ 	.word	0x000002b0


	//   ....[4]....
        /*0094*/ 	.word	0x00000300


	//   ....[5]....
        /*0098*/ 	.word	0x00000310


	//   ....[6]....
        /*009c*/ 	.word	0x00000320


	//   ....[7]....
        /*00a0*/ 	.word	0x00000330


	//   ....[8]....
        /*00a4*/ 	.word	0x00000450


	//   ....[9]....
        /*00a8*/ 	.word	0x00000470


	//   ....[10]....
        /*00ac*/ 	.word	0x000004a0


	//----- nvinfo : EIATTR_EXIT_INSTR_OFFSETS
	.align		4
.L_21:
        /*00b0*/ 	.byte	0x04, 0x1c
        /*00b2*/ 	.short	(.L_23 - .L_22)


	//   ....[0]....
.L_22:
        /*00b4*/ 	.word	0x000005d0


	//   ....[1]....
        /*00b8*/ 	.word	0x00000620


	//----- nvinfo : EIATTR_REQNTID
	.align		4
.L_23:
        /*00bc*/ 	.byte	0x04, 0x10
        /*00be*/ 	.short	(.L_25 - .L_24)
.L_24:
        /*00c0*/ 	.word	0x00000100
        /*00c4*/ 	.word	0x00000001
        /*00c8*/ 	.word	0x00000001


	//----- nvinfo : EIATTR_CBANK_PARAM_SIZE
	.align		4
.L_25:
        /*00cc*/ 	.byte	0x03, 0x19
        /*00ce*/ 	.short	0x0018


	//----- nvinfo : EIATTR_PARAM_CBANK
	.align		4
        /*00d0*/ 	.byte	0x04, 0x0a
        /*00d2*/ 	.short	(.L_27 - .L_26)
	.align		4
.L_26:
        /*00d4*/ 	.word	index@(.nv.constant0.triton_per_fused_abs_mean_sub_23)
        /*00d8*/ 	.short	0x0210
        /*00da*/ 	.short	0x0018


	//----- nvinfo : EIATTR_SW_WAR
	.align		4
.L_27:
        /*00dc*/ 	.byte	0x04, 0x36
        /*00de*/ 	.short	(.L_29 - .L_28)
.L_28:
        /*00e0*/ 	.word	0x00000008
.L_29:


//--------------------- .nv.callgraph             --------------------------
	.section	.nv.callgraph,"",@"SHT_CUDA_CALLGRAPH"
	.align	4
	.sectionentsize	8
	.align		4
        /*0000*/ 	.word	0x00000000
	.align		4
        /*0004*/ 	.word	0xffffffff
	.align		4
        /*0008*/ 	.word	0x00000000
	.align		4
        /*000c*/ 	.word	0xfffffffe
	.align		4
        /*0010*/ 	.word	0x00000000
	.align		4
        /*0014*/ 	.word	0xfffffffd
	.align		4
        /*0018*/ 	.word	0x00000000
	.align		4
        /*001c*/ 	.word	0xfffffffc


//--------------------- .text.triton_per_fused_abs_mean_sub_23 --------------------------
	.section	.text.triton_per_fused_abs_mean_sub_23,"ax",@progbits
	.sectionflags	@"SHF_BARRIERS=1"
	.align	128
        .global         triton_per_fused_abs_mean_sub_23
        .type           triton_per_fused_abs_mean_sub_23,@function
        .size           triton_per_fused_abs_mean_sub_23,(.L_x_1 - triton_per_fused_abs_mean_sub_23)
        .other          triton_per_fused_abs_mean_sub_23,@"STO_CUDA_ENTRY STV_DEFAULT"
triton_per_fused_abs_mean_sub_23:
.text.triton_per_fused_abs_mean_sub_23:
[----:B------:R-:W0:Y:S02]  /*0000*/  LDC R1, c[0x0][0x28] ;  /* 0x00000a00ff017b82 */ /* 0x000e240000000800 */
[----:B------:R-:W1:Y:S01]  /*0010*/  S2R R3, SR_CTAID.X ;  /* 0x0000000000037919 */ /* 0x000e620000002500 */
[----:B------:R-:W2:Y:S01]  /*0020*/  LDC.64 R16, c[0x0][0x210] ;  /* 0x00008400ff107b82 */ /* 0x000ea20000000a00 */
[----:B------:R-:W-:Y:S02]  /*0030*/  CS2R R8, SRZ ;  /* 0x0000000000087805 */ /* 0x000fe4000001ff00 */
[----:B------:R-:W-:Y:S01]  /*0040*/  CS2R R10, SRZ ;  /* 0x00000000000a7805 */ /* 0x000fe2000001ff00 */
[----:B------:R-:W3:Y:S01]  /*0050*/  S2R R0, SR_TID.X ;  /* 0x0000000000007919 */ /* 0x000ee20000002100 */
[----:B------:R-:W-:Y:S01]  /*0060*/  ULDC.64 UR6, c[0x0][0x208] ;  /* 0x0000820000067ab9 */ /* 0x000fe20000000a00 */
[----:B-1----:R-:W-:Y:S02]  /*0070*/  IMAD.SHL.U32 R3, R3, 0x20, RZ ;  /* 0x0000002003037824 */ /* 0x002fe400078e00ff */
[----:B---3--:R-:W-:-:S05]  /*0080*/  IMAD.SHL.U32 R2, R0, 0x4, RZ ;  /* 0x0000000400027824 */ /* 0x008fca00078e00ff */
[----:B------:R-:W-:Y:S02]  /*0090*/  LOP3.LUT R4, R3, 0x1c, R2, 0xf8, !PT ;  /* 0x0000001c03047812 */ /* 0x000fe400078ef802 */
[----:B------:R-:W-:Y:S02]  /*00a0*/  LOP3.LUT R5, R2, 0x3e0, RZ, 0xc0, !PT ;  /* 0x000003e002057812 */ /* 0x000fe400078ec0ff */
[----:B------:R-:W-:-:S03]  /*00b0*/  ISETP.GE.AND P0, PT, R4, 0x20, PT ;  /* 0x000000200400780c */ /* 0x000fc60003f06270 */
[----:B------:R-:W-:-:S04]  /*00c0*/  IMAD.IADD R5, R4, 0x1, R5 ;  /* 0x0000000104057824 */ /* 0x000fc800078e0205 */
[C---:B------:R-:W-:Y:S02]  /*00d0*/  VIADD R7, R5.reuse, 0x400 ;  /* 0x0000040005077836 */ /* 0x040fe40000000000 */
[----:B--2---:R-:W-:Y:S01]  /*00e0*/  IMAD.WIDE R14, R5, 0x4, R16 ;  /* 0x00000004050e7825 */ /* 0x004fe200078e0210 */
[----:B------:R-:W-:-:S03]  /*00f0*/  CS2R R4, SRZ ;  /* 0x0000000000047805 */ /* 0x000fc6000001ff00 */
[----:B------:R-:W-:Y:S01]  /*0100*/  IMAD.WIDE R16, R7, 0x4, R16 ;  /* 0x0000000407107825 */ /* 0x000fe200078e0210 */
[----:B------:R-:W-:-:S04]  /*0110*/  CS2R R6, SRZ ;  /* 0x0000000000067805 */ /* 0x000fc8000001ff00 */
[----:B------:R-:W2:Y:S04]  /*0120*/  @!P0 LDG.E.128 R8, desc[UR6][R16.64] ;  /* 0x0000000610088981 */ /* 0x000ea8000c1e1d00 */
[----:B------:R-:W3:Y:S01]  /*0130*/  @!P0 LDG.E.128 R4, desc[UR6][R14.64] ;  /* 0x000000060e048981 */ /* 0x000ee2000c1e1d00 */
[----:B------:R-:W1:Y:S01]  /*0140*/  S2UR UR5, SR_CgaCtaId ;  /* 0x00000000000579c3 */ /* 0x000e620000008800 */
[----:B------:R-:W-:Y:S01]  /*0150*/  UMOV UR4, 0x400 ;  /* 0x0000040000047882 */ /* 0x000fe20000000000 */
[----:B------:R-:W-:Y:S01]  /*0160*/  ISETP.GE.AND P1, PT, R0, 0x100, PT ;  /* 0x000001000000780c */ /* 0x000fe20003f26270 */
[----:B-1----:R-:W-:Y:S01]  /*0170*/  UPRMT UR4, UR5, 0x654, UR4 ;  /* 0x0000065405047896 */ /* 0x002fe20008000004 */
[----:B--2---:R-:W-:Y:S02]  /*0180*/  SEL R8, R8, RZ, !P0 ;  /* 0x000000ff08087207 */ /* 0x004fe40004000000 */
[----:B---3--:R-:W-:-:S02]  /*0190*/  SEL R13, R4, RZ, !P0 ;  /* 0x000000ff040d7207 */ /* 0x008fc40004000000 */
[----:B------:R-:W-:Y:S02]  /*01a0*/  SEL R4, R5, RZ, !P0 ;  /* 0x000000ff05047207 */ /* 0x000fe40004000000 */
[----:B------:R-:W-:Y:S02]  /*01b0*/  SEL R5, R6, RZ, !P0 ;  /* 0x000000ff06057207 */ /* 0x000fe40004000000 */
[----:B------:R-:W-:Y:S02]  /*01c0*/  SEL R6, R7, RZ, !P0 ;  /* 0x000000ff07067207 */ /* 0x000fe40004000000 */
[----:B------:R-:W-:Y:S02]  /*01d0*/  SEL R9, R9, RZ, !P0 ;  /* 0x000000ff09097207 */ /* 0x000fe40004000000 */
[----:B------:R-:W-:Y:S02]  /*01e0*/  SEL R10, R10, RZ, !P0 ;  /* 0x000000ff0a0a7207 */ /* 0x000fe40004000000 */
[----:B------:R-:W-:Y:S01]  /*01f0*/  SEL R11, R11, RZ, !P0 ;  /* 0x000000ff0b0b7207 */ /* 0x000fe20004000000 */
[----:B------:R-:W-:Y:S01]  /*0200*/  FADD R8, R13, R8 ;  /* 0x000000080d087221 */ /* 0x000fe20000000000 */
[----:B------:R-:W-:Y:S01]  /*0210*/  FADD R9, R4, R9 ;  /* 0x0000000904097221 */ /* 0x000fe20000000000 */
[----:B------:R-:W-:-:S02]  /*0220*/  FADD R10, R5, R10 ;  /* 0x0000000a050a7221 */ /* 0x000fc40000000000 */
[----:B------:R-:W-:Y:S01]  /*0230*/  FADD R11, R6, R11 ;  /* 0x0000000b060b7221 */ /* 0x000fe20000000000 */
[----:B------:R-:W-:Y:S02]  /*0240*/  FSEL R8, R8, RZ, !P0 ;  /* 0x000000ff08087208 */ /* 0x000fe40004000000 */
[----:B------:R-:W-:Y:S02]  /*0250*/  FSEL R9, R9, RZ, !P0 ;  /* 0x000000ff09097208 */ /* 0x000fe40004000000 */
[----:B------:R-:W-:Y:S02]  /*0260*/  FSEL R10, R10, RZ, !P0 ;  /* 0x000000ff0a0a7208 */ /* 0x000fe40004000000 */
[----:B------:R-:W-:Y:S01]  /*0270*/  FSEL R11, R11, RZ, !P0 ;  /* 0x000000ff0b0b7208 */ /* 0x000fe20004000000 */
[----:B------:R-:W1:Y:S04]  /*0280*/  SHFL.BFLY PT, R5, R8, 0x10, 0x1f ;  /* 0x0e001f0008057f89 */ /* 0x000e6800000e0000 */
[----:B------:R-:W2:Y:S04]  /*0290*/  SHFL.BFLY PT, R4, R9, 0x10, 0x1f ;  /* 0x0e001f0009047f89 */ /* 0x000ea800000e0000 */
[----:B------:R-:W3:Y:S04]  /*02a0*/  SHFL.BFLY PT, R7, R10, 0x10, 0x1f ;  /* 0x0e001f000a077f89 */ /* 0x000ee800000e0000 */
[----:B------:R-:W4:Y:S01]  /*02b0*/  SHFL.BFLY PT, R14, R11, 0x10, 0x1f ;  /* 0x0e001f000b0e7f89 */ /* 0x000f2200000e0000 */
[----:B-1----:R-:W-:Y:S01]  /*02c0*/  FADD R5, R8, R5 ;  /* 0x0000000508057221 */ /* 0x002fe20000000000 */
[----:B--2---:R-:W-:Y:S01]  /*02d0*/  FADD R6, R9, R4 ;  /* 0x0000000409067221 */ /* 0x004fe20000000000 */
[----:B---3--:R-:W-:Y:S01]  /*02e0*/  FADD R13, R10, R7 ;  /* 0x000000070a0d7221 */ /* 0x008fe20000000000 */
[----:B----4-:R-:W-:-:S02]  /*02f0*/  FADD R15, R11, R14 ;  /* 0x0000000e0b0f7221 */ /* 0x010fc40000000000 */
[----:B------:R-:W1:Y:S04]  /*0300*/  SHFL.BFLY PT, R4, R5, 0x8, 0x1f ;  /* 0x0d001f0005047f89 */ /* 0x000e6800000e0000 */
[----:B------:R-:W2:Y:S04]  /*0310*/  SHFL.BFLY PT, R7, R6, 0x8, 0x1f ;  /* 0x0d001f0006077f89 */ /* 0x000ea800000e0000 */
[----:B------:R-:W3:Y:S04]  /*0320*/  SHFL.BFLY PT, R14, R13, 0x8, 0x1f ;  /* 0x0d001f000d0e7f89 */ /* 0x000ee800000e0000 */
[----:B------:R-:W4:Y:S01]  /*0330*/  SHFL.BFLY PT, R16, R15, 0x8, 0x1f ;  /* 0x0d001f000f107f89 */ /* 0x000f2200000e0000 */
[----:B------:R-:W-:-:S02]  /*0340*/  SHF.R.U32.HI R9, RZ, 0x5, R0 ;  /* 0x00000005ff097819 */ /* 0x000fc40000011600 */
[----:B------:R-:W-:Y:S02]  /*0350*/  LOP3.LUT R8, R2, 0x1c, RZ, 0xc0, !PT ;  /* 0x0000001c02087812 */ /* 0x000fe400078ec0ff */
[----:B------:R-:W-:Y:S02]  /*0360*/  SGXT.U32 R9, R9, 0x3 ;  /* 0x000000030909781a */ /* 0x000fe40000000000 */
[----:B------:R-:W-:Y:S01]  /*0370*/  LOP3.LUT P0, RZ, R0, 0x18, RZ, 0xc0, !PT ;  /* 0x0000001800ff7812 */ /* 0x000fe2000780c0ff */
[----:B------:R-:W-:Y:S02]  /*0380*/  IMAD.SHL.U32 R10, R8, 0x20, RZ ;  /* 0x00000020080a7824 */ /* 0x000fe400078e00ff */
[----:B------:R-:W-:Y:S02]  /*0390*/  IMAD.SHL.U32 R11, R9, 0x4, RZ ;  /* 0x00000004090b7824 */ /* 0x000fe400078e00ff */
[----:B-1----:R-:W-:-:S03]  /*03a0*/  FADD R18, R5, R4 ;  /* 0x0000000405127221 */ /* 0x002fc60000000000 */
[----:B------:R-:W-:Y:S01]  /*03b0*/  LOP3.LUT R11, R10, R11, RZ, 0xfc, !PT ;  /* 0x0000000b0a0b7212 */ /* 0x000fe200078efcff */
[----:B--2---:R-:W-:Y:S01]  /*03c0*/  FADD R6, R6, R7 ;  /* 0x0000000706067221 */ /* 0x004fe20000000000 */
[----:B---3--:R-:W-:Y:S01]  /*03d0*/  FADD R14, R13, R14 ;  /* 0x0000000e0d0e7221 */ /* 0x008fe20000000000 */
[----:B----4-:R-:W-:Y:S02]  /*03e0*/  FADD R16, R15, R16 ;  /* 0x000000100f107221 */ /* 0x010fe40000000000 */
[----:B------:R-:W-:Y:S04]  /*03f0*/  @!P0 STS [R11+UR4], R18 ;  /* 0x000000120b008988 */ /* 0x000fe80008000804 */
[----:B------:R-:W-:Y:S04]  /*0400*/  @!P0 STS [R11+UR4+0x20], R6 ;  /* 0x000020060b008988 */ /* 0x000fe80008000804 */
[----:B------:R-:W-:Y:S04]  /*0410*/  @!P0 STS [R11+UR4+0x40], R14 ;  /* 0x0000400e0b008988 */ /* 0x000fe80008000804 */
[----:B------:R-:W-:Y:S01]  /*0420*/  @!P0 STS [R11+UR4+0x60], R16 ;  /* 0x000060100b008988 */ /* 0x000fe20008000804 */
[----:B------:R-:W-:Y:S06]  /*0430*/  BAR.SYNC.DEFER_BLOCKING 0x0 ;  /* 0x0000000000007b1d */ /* 0x000fec0000010000 */
[----:B------:R-:W1:Y:S04]  /*0440*/  @!P1 LDS R12, [R2+UR4] ;  /* 0x00000004020c9984 */ /* 0x000e680008000800 */
[----:B-1----:R-:W1:Y:S02]  /*0450*/  SHFL.BFLY PT, R5, R12, 0x4, 0x1f ;  /* 0x0c801f000c057f89 */ /* 0x002e6400000e0000 */
[----:B-1----:R-:W-:-:S05]  /*0460*/  FADD R7, R12, R5 ;  /* 0x000000050c077221 */ /* 0x002fca0000000000 */
[----:B------:R-:W1:Y:S01]  /*0470*/  SHFL.BFLY PT, R4, R7, 0x2, 0x1f ;  /* 0x0c401f0007047f89 */ /* 0x000e6200000e0000 */
[----:B------:R-:W-:Y:S01]  /*0480*/  LOP3.LUT P0, RZ, R0, 0x7, RZ, 0xc0, !PT ;  /* 0x0000000700ff7812 */ /* 0x000fe2000780c0ff */
[----:B-1----:R-:W-:-:S05]  /*0490*/  FADD R13, R7, R4 ;  /* 0x00000004070d7221 */ /* 0x002fca0000000000 */
[----:B------:R-:W1:Y:S01]  /*04a0*/  SHFL.BFLY PT, R4, R13, 0x1, 0x1f ;  /* 0x0c201f000d047f89 */ /* 0x000e6200000e0000 */
[----:B------:R-:W-:Y:S01]  /*04b0*/  ISETP.LT.AND P0, PT, R0, 0x100, !P0 ;  /* 0x000001000000780c */ /* 0x000fe20004701270 */
[----:B-1----:R-:W-:-:S12]  /*04c0*/  FADD R15, R13, R4 ;  /* 0x000000040d0f7221 */ /* 0x002fd80000000000 */
[----:B------:R-:W-:Y:S01]  /*04d0*/  @P0 STS [R2+UR4], R15 ;  /* 0x0000000f02000988 */ /* 0x000fe20008000804 */
[----:B------:R-:W-:Y:S06]  /*04e0*/  BAR.SYNC.DEFER_BLOCKING 0x0 ;  /* 0x0000000000007b1d */ /* 0x000fec0000010000 */
[----:B------:R-:W-:Y:S04]  /*04f0*/  LDS R4, [R10+UR4] ;  /* 0x000000040a047984 */ /* 0x000fe80008000800 */
[----:B------:R-:W-:Y:S04]  /*0500*/  LDS R5, [R10+UR4+0x20] ;  /* 0x000020040a057984 */ /* 0x000fe80008000800 */
[----:B------:R-:W-:Y:S04]  /*0510*/  LDS R6, [R10+UR4+0x40] ;  /* 0x000040040a067984 */ /* 0x000fe80008000800 */
[----:B------:R-:W1:Y:S01]  /*0520*/  LDS R7, [R10+UR4+0x60] ;  /* 0x000060040a077984 */ /* 0x000e620008000800 */
[----:B------:R-:W-:Y:S01]  /*0530*/  LOP3.LUT R11, R3, 0x1f, R0, 0xf8, !PT ;  /* 0x0000001f030b7812 */ /* 0x000fe200078ef800 */
[----:B------:R-:W-:-:S04]  /*0540*/  VIADD R3, R10, UR4 ;  /* 0x000000040a037c36 */ /* 0x000fc80008000000 */
[----:B------:R-:W-:Y:S01]  /*0550*/  IMAD R3, R8, -0x1c, R3 ;  /* 0xffffffe408037824 */ /* 0x000fe200078e0203 */
[----:B------:R-:W-:Y:S01]  /*0560*/  BAR.SYNC.DEFER_BLOCKING 0x0 ;  /* 0x0000000000007b1d */ /* 0x000fe20000010000 */
[----:B------:R-:W-:-:S04]  /*0570*/  ISETP.GE.AND P0, PT, R11, 0x20, PT ;  /* 0x000000200b00780c */ /* 0x000fc80003f06270 */
[----:B------:R-:W-:Y:S02]  /*0580*/  ISETP.EQ.AND P0, PT, R9, RZ, !P0 ;  /* 0x000000ff0900720c */ /* 0x000fe40004702270 */
[----:B------:R-:W-:Y:S01]  /*0590*/  LOP3.LUT R0, R0, 0x1f, RZ, 0xc0, !PT ;  /* 0x0000001f00007812 */ /* 0x000fe200078ec0ff */
[----:B-1----:R1:W-:Y:S03]  /*05a0*/  STS.128 [R3], R4 ;  /* 0x0000000403007388 */ /* 0x0023e60000000c00 */
[----:B------:R-:W-:Y:S01]  /*05b0*/  LEA R0, R0, UR4, 0x2 ;  /* 0x0000000400007c11 */ /* 0x000fe2000f8e10ff */
[----:B------:R-:W-:Y:S06]  /*05c0*/  BAR.SYNC.DEFER_BLOCKING 0x0 ;  /* 0x0000000000007b1d */ /* 0x000fec0000010000 */
[----:B-1----:R-:W-:Y:S05]  /*05d0*/  @!P0 EXIT ;  /* 0x000000000000894d */ /* 0x002fea0003800000 */
[----:B------:R-:W0:Y:S01]  /*05e0*/  LDS R5, [R0] ;  /* 0x0000000000057984 */ /* 0x000e220000000800 */
[----:B------:R-:W1:Y:S02]  /*05f0*/  LDC.64 R2, c[0x0][0x218] ;  /* 0x00008600ff027b82 */ /* 0x000e640000000a00 */
[----:B-1----:R-:W-:-:S05]  /*0600*/  IMAD.WIDE R2, R11, 0x4, R2 ;  /* 0x000000040b027825 */ /* 0x002fca00078e0202 */
[----:B0-----:R-:W-:Y:S01]  /*0610*/  STG.E desc[UR6][R2.64], R5 ;  /* 0x0000000502007986 */ /* 0x001fe2000c101906 */
[----:B------:R-:W-:Y:S05]  /*0620*/  EXIT ;  /* 0x000000000000794d */ /* 0x000fea0003800000 */
.L_x_0:
[----:B------:R-:W-:-:S00]  /*0630*/  BRA `(.L_x_0) ;  /* 0xfffffffc00fc7947 */ /* 0x000fc0000383ffff */
[----:B------:R-:W-:-:S00]  /*0640*/  NOP ;  /* 0x0000000000007918 */ /* 0x000fc00000000000 */
        /* <DEDUP_REMOVED lines=11> */
.L_x_1:


//--------------------- .nv.shared.triton_per_fused_abs_mean_sub_23 --------------------------
	.section	.nv.shared.triton_per_fused_abs_mean_sub_23,"aw",@nobits
	.sectionflags	@""
	.align	16
	.zero		1024


//--------------------- .nv.constant0.triton_per_fused_abs_mean_sub_23 --------------------------
	.section	.nv.constant0.triton_per_fused_abs_mean_sub_23,"a",@progbits
	.sectionflags	@""
	.align	4
.nv.constant0.triton_per_fused_abs_mean_sub_23:
	.zero		552
